//
// Generated by NVIDIA NVVM Compiler
//
// Compiler Build ID: CL-36424714
// Cuda compilation tools, release 13.0, V13.0.88
// Based on NVVM 20.0.0
//

.version 9.0
.target sm_100
.address_size 64

	// .globl	_Z6vecaddPiS_S_

.visible .entry _Z6vecaddPiS_S_(
	.param .u64 .ptr .align 1 _Z6vecaddPiS_S__param_0,
	.param .u64 .ptr .align 1 _Z6vecaddPiS_S__param_1,
	.param .u64 .ptr .align 1 _Z6vecaddPiS_S__param_2
)
{
	.reg .pred 	%p<2>;
	.reg .b32 	%r<5>;
	.reg .b64 	%rd<11>;

	ld.param.u64 	%rd1, [_Z6vecaddPiS_S__param_0];
	ld.param.u64 	%rd2, [_Z6vecaddPiS_S__param_1];
	ld.param.u64 	%rd3, [_Z6vecaddPiS_S__param_2];
	mov.u32 	%r1, %tid.x;
	setp.gt.u32 	%p1, %r1, 19;
	@%p1 bra 	$L__BB0_2;
	cvta.to.global.u64 	%rd4, %rd1;
	cvta.to.global.u64 	%rd5, %rd2;
	cvta.to.global.u64 	%rd6, %rd3;
	mul.wide.u32 	%rd7, %r1, 4;
	add.s64 	%rd8, %rd4, %rd7;
	ld.global.u32 	%r2, [%rd8];
	add.s64 	%rd9, %rd5, %rd7;
	ld.global.u32 	%r3, [%rd9];
	add.s32 	%r4, %r3, %r2;
	add.s64 	%rd10, %rd6, %rd7;
	st.global.u32 	[%rd10], %r4;
$L__BB0_2:
	ret;

}


// ===== COMPILED SASS (sm_100) =====

	.target	sm_100

	.elftype	@"ET_EXEC"


//--------------------- .note.nv.tkinfo           --------------------------
	.section	.note.nv.tkinfo,"",@"SHT_NOTE"
	.sectionflags	@"SHF_NOTE_NV_TKINFO"
	.tkinfo
        /*0018*/ 	.word	0x00000002
        /*0030*/ 	.string	""
        /*0030*/ 	.string	"ptxas"
        /*0030*/ 	.string	"Cuda compilation tools, release 13.0, V13.0.88"
        /*0030*/ 	.string	"Build cuda_13.0.r13.0/compiler.36424714_0"
        /*0030*/ 	.string	"-arch sm_100 -m 64 "



//--------------------- .note.nv.cuinfo           --------------------------
	.section	.note.nv.cuinfo,"",@"SHT_NOTE"
	.sectionflags	@"SHF_NOTE_NV_CUINFO"
        /*0018*/ 	.short	0x0002
        /*001a*/ 	.short	0x0064
        /*001c*/ 	.short	0x0082
	.zero		2


//--------------------- .nv.info                  --------------------------
	.section	.nv.info,"",@"SHT_CUDA_INFO"
	.align	4


	//----- nvinfo : EIATTR_REGCOUNT
	.align		4
        /*0000*/ 	.byte	0x04, 0x2f
        /*0002*/ 	.short	(.L_1 - .L_0)
	.align		4
.L_0:
        /*0004*/ 	.word	index@(_Z6vecaddPiS_S_)
        /*0008*/ 	.word	0x0000000c


	//----- nvinfo : EIATTR_FRAME_SIZE
	.align		4
.L_1:
        /*000c*/ 	.byte	0x04, 0x11
        /*000e*/ 	.short	(.L_3 - .L_2)
	.align		4
.L_2:
        /*0010*/ 	.word	index@(_Z6vecaddPiS_S_)
        /*0014*/ 	.word	0x00000000


	//----- nvinfo : EIATTR_MIN_STACK_SIZE
	.align		4
.L_3:
        /*0018*/ 	.byte	0x04, 0x12
        /*001a*/ 	.short	(.L_5 - .L_4)
	.align		4
.L_4:
        /*001c*/ 	.word	index@(_Z6vecaddPiS_S_)
        /*0020*/ 	.word	0x00000000
.L_5:


//--------------------- .nv.compat                --------------------------
	.section	.nv.compat,"",@"SHT_CUDA_COMPAT_INFO"
	.align	4
        /*0000*/ 	.byte	0x02, 0x09, 0x00, 0x00, 0x02, 0x02, 0x01, 0x00, 0x02, 0x05, 0x05, 0x00, 0x03, 0x07, 0x01, 0x01
        /*0010*/ 	.byte	0x02, 0x03, 0x00, 0x00, 0x02, 0x06, 0x01, 0x00, 0x04, 0x0b, 0x08, 0x00, 0x09, 0x00, 0x00, 0x00
        /*0020*/ 	.byte	0x00, 0x00, 0x00, 0x00


//--------------------- .nv.info._Z6vecaddPiS_S_  --------------------------
	.section	.nv.info._Z6vecaddPiS_S_,"",@"SHT_CUDA_INFO"
	.sectionflags	@""
	.align	4


	//----- nvinfo : EIATTR_CUDA_API_VERSION
	.align		4
        /*0000*/ 	.byte	0x04, 0x37
        /*0002*/ 	.short	(.L_7 - .L_6)
.L_6:
        /*0004*/ 	.word	0x00000082


	//----- nvinfo : EIATTR_KPARAM_INFO
	.align		4
.L_7:
        /*0008*/ 	.byte	0x04, 0x17
        /*000a*/ 	.short	(.L_9 - .L_8)
.L_8:
        /*000c*/ 	.word	0x00000000
        /*0010*/ 	.short	0x0002
        /*0012*/ 	.short	0x0010
        /*0014*/ 	.byte	0x00, 0xf5, 0x21, 0x00


	//----- nvinfo : EIATTR_KPARAM_INFO
	.align		4
.L_9:
        /*0018*/ 	.byte	0x04, 0x17
        /*001a*/ 	.short	(.L_11 - .L_10)
.L_10:
        /*001c*/ 	.word	0x00000000
        /*0020*/ 	.short	0x0001
        /*0022*/ 	.short	0x0008
        /*0024*/ 	.byte	0x00, 0xf5, 0x21, 0x00


	//----- nvinfo : EIATTR_KPARAM_INFO
	.align		4
.L_11:
        /*0028*/ 	.byte	0x04, 0x17
        /*002a*/ 	.short	(.L_13 - .L_12)
.L_12:
        /*002c*/ 	.word	0x00000000
        /*0030*/ 	.short	0x0000
        /*0032*/ 	.short	0x0000
        /*0034*/ 	.byte	0x00, 0xf5, 0x21, 0x00


	//----- nvinfo : EIATTR_SPARSE_MMA_MASK
	.align		4
.L_13:
        /*0038*/ 	.byte	0x03, 0x50
        /*003a*/ 	.short	0x0000


	//----- nvinfo : EIATTR_MAXREG_COUNT
	.align		4
        /*003c*/ 	.byte	0x03, 0x1b
        /*003e*/ 	.short	0x00ff


	//----- nvinfo : EIATTR_MERCURY_ISA_VERSION
	.align		4
        /*0040*/ 	.byte	0x03, 0x5f
        /*0042*/ 	.short	0x0101


	//----- nvinfo : EIATTR_VRC_CTA_INIT_COUNT
	.align		4
        /*0044*/ 	.byte	0x02, 0x4a
	.zero		1
	.zero		1


	//----- nvinfo : EIATTR_EXIT_INSTR_OFFSETS
	.align		4
        /*0048*/ 	.byte	0x04, 0x1c
        /*004a*/ 	.short	(.L_15 - .L_14)


	//   ....[0]....
.L_14:
        /*004c*/ 	.word	0x00000030


	//   ....[1]....
        /*0050*/ 	.word	0x000000f0


	//----- nvinfo : EIATTR_CBANK_PARAM_SIZE
	.align		4
.L_15:
        /*0054*/ 	.byte	0x03, 0x19
        /*0056*/ 	.short	0x0018


	//----- nvinfo : EIATTR_PARAM_CBANK
	.align		4
        /*0058*/ 	.byte	0x04, 0x0a
        /*005a*/ 	.short	(.L_17 - .L_16)
	.align		4
.L_16:
        /*005c*/ 	.word	index@(.nv.constant0._Z6vecaddPiS_S_)
        /*0060*/ 	.short	0x0380
        /*0062*/ 	.short	0x0018


	//----- nvinfo : EIATTR_SW_WAR
	.align		4
.L_17:
        /*0064*/ 	.byte	0x04, 0x36
        /*0066*/ 	.short	(.L_19 - .L_18)
.L_18:
        /*0068*/ 	.word	0x00000008
.L_19:


//--------------------- .nv.callgraph             --------------------------
	.section	.nv.callgraph,"",@"SHT_CUDA_CALLGRAPH"
	.align	4
	.sectionentsize	8
	.align		4
        /*0000*/ 	.word	0x00000000
	.align		4
        /*0004*/ 	.word	0xffffffff
	.align		4
        /*0008*/ 	.word	0x00000000
	.align		4
        /*000c*/ 	.word	0xfffffffe
	.align		4
        /*0010*/ 	.word	0x00000000
	.align		4
        /*0014*/ 	.word	0xfffffffd
	.align		4
        /*0018*/ 	.word	0x00000000
	.align		4
        /*001c*/ 	.word	0xfffffffc


//--------------------- .text._Z6vecaddPiS_S_     --------------------------
	.section	.text._Z6vecaddPiS_S_,"ax",@progbits
	.align	128
        .global         _Z6vecaddPiS_S_
        .type           _Z6vecaddPiS_S_,@function
        .size           _Z6vecaddPiS_S_,(.L_x_1 - _Z6vecaddPiS_S_)
        .other          _Z6vecaddPiS_S_,@"STO_CUDA_ENTRY STV_DEFAULT"
_Z6vecaddPiS_S_:
.text._Z6vecaddPiS_S_:
[----:B------:R-:W-:Y:S01]  /*0000*/  LDC R1, c[0x0][0x37c] ;  /* 0x0000df00ff017b82 */ /* 0x000fe20000000800 */
[----:B------:R-:W0:Y:S02]  /*0010*/  S2R R9, SR_TID.X ;  /* 0x0000000000097919 */ /* 0x000e240000002100 */
[----:B0-----:R-:W-:-:S13]  /*0020*/  ISETP.GT.U32.AND P0, PT, R9, 0x13, PT ;  /* 0x000000130900780c */ /* 0x001fda0003f04070 */
[----:B------:R-:W-:Y:S05]  /*0030*/  @P0 EXIT ;  /* 0x000000000000094d */ /* 0x000fea0003800000 */
[----:B------:R-:W0:Y:S01]  /*0040*/  LDC.64 R2, c[0x0][0x380] ;  /* 0x0000e000ff027b82 */ /* 0x000e220000000a00 */
[----:B------:R-:W1:Y:S07]  /*0050*/  LDCU.64 UR4, c[0x0][0x358] ;  /* 0x00006b00ff0477ac */ /* 0x000e6e0008000a00 */
[----:B------:R-:W2:Y:S08]  /*0060*/  LDC.64 R4, c[0x0][0x388] ;  /* 0x0000e200ff047b82 */ /* 0x000eb00000000a00 */
[----:B------:R-:W3:Y:S01]  /*0070*/  LDC.64 R6, c[0x0][0x390] ;  /* 0x0000e400ff067b82 */ /* 0x000ee20000000a00 */
[----:B0-----:R-:W-:-:S06]  /*0080*/  IMAD.WIDE.U32 R2, R9, 0x4, R2 ;  /* 0x0000000409027825 */ /* 0x001fcc00078e0002 */
[----:B-1----:R-:W4:Y:S01]  /*0090*/  LDG.E R2, desc[UR4][R2.64] ;  /* 0x0000000402027981 */ /* 0x002f22000c1e1900 */
[----:B--2---:R-:W-:-:S06]  /*00a0*/  IMAD.WIDE.U32 R4, R9, 0x4, R4 ;  /* 0x0000000409047825 */ /* 0x004fcc00078e0004 */
[----:B------:R-:W4:Y:S01]  /*00b0*/  LDG.E R5, desc[UR4][R4.64] ;  /* 0x0000000404057981 */ /* 0x000f22000c1e1900 */
[----:B---3--:R-:W-:Y:S01]  /*00c0*/  IMAD.WIDE.U32 R6, R9, 0x4, R6 ;  /* 0x0000000409067825 */ /* 0x008fe200078e0006 */
[----:B----4-:R-:W-:-:S05]  /*00d0*/  IADD3 R9, PT, PT, R2, R5, RZ ;  /* 0x0000000502097210 */ /* 0x010fca0007ffe0ff */
[----:B------:R-:W-:Y:S01]  /*00e0*/  STG.E desc[UR4][R6.64], R9 ;  /* 0x0000000906007986 */ /* 0x000fe2000c101904 */
[----:B------:R-:W-:Y:S05]  /*00f0*/  EXIT ;  /* 0x000000000000794d */ /* 0x000fea0003800000 */
.L_x_0:
[----:B------:R-:W-:-:S00]  /*0100*/  BRA `(.L_x_0) ;  /* 0xfffffffc00fc7947 */ /* 0x000fc0000383ffff */
[----:B------:R-:W-:-:S00]  /*0110*/  NOP ;  /* 0x0000000000007918 */ /* 0x000fc00000000000 */
        /* <DEDUP_REMOVED lines=14> */
.L_x_1:


//--------------------- .nv.shared.reserved.0     --------------------------
	.section	.nv.shared.reserved.0,"aw",@nobits
	.weak		__nv_reservedSMEM_offset_0_alias
	.size		__nv_reservedSMEM_offset_0_alias, 0, 64
	.other		__nv_reservedSMEM_offset_0_alias,@"STO_CUDA_RESERVED_SHARED STV_DEFAULT"
__nv_reservedSMEM_offset_0_alias:
	.zero		0
	.zero		64


//--------------------- .nv.constant0._Z6vecaddPiS_S_ --------------------------
	.section	.nv.constant0._Z6vecaddPiS_S_,"a",@progbits
	.sectionflags	@""
	.align	4
.nv.constant0._Z6vecaddPiS_S_:
	.zero		920


//--------------------- SYMBOLS --------------------------

	.type		.nv.reservedSmem.offset0,@object
	.size		.nv.reservedSmem.offset0,0x4
